//
// Generated by NVIDIA NVVM Compiler
//
// Compiler Build ID: CL-36424714
// Cuda compilation tools, release 13.0, V13.0.88
// Based on NVVM 20.0.0
//

.version 9.0
.target sm_100
.address_size 64

	// .globl	_Z10add_kernelPKfS0_Pfi
// _ZZ17add_kernel_sharedPKfS0_PfiE8shared_a has been demoted
// _ZZ17add_kernel_sharedPKfS0_PfiE8shared_b has been demoted

.visible .entry _Z10add_kernelPKfS0_Pfi(
	.param .u64 .ptr .align 1 _Z10add_kernelPKfS0_Pfi_param_0,
	.param .u64 .ptr .align 1 _Z10add_kernelPKfS0_Pfi_param_1,
	.param .u64 .ptr .align 1 _Z10add_kernelPKfS0_Pfi_param_2,
	.param .u32 _Z10add_kernelPKfS0_Pfi_param_3
)
{
	.reg .pred 	%p<2>;
	.reg .b32 	%r<6>;
	.reg .b32 	%f<4>;
	.reg .b64 	%rd<11>;

	ld.param.u64 	%rd1, [_Z10add_kernelPKfS0_Pfi_param_0];
	ld.param.u64 	%rd2, [_Z10add_kernelPKfS0_Pfi_param_1];
	ld.param.u64 	%rd3, [_Z10add_kernelPKfS0_Pfi_param_2];
	ld.param.u32 	%r2, [_Z10add_kernelPKfS0_Pfi_param_3];
	mov.u32 	%r3, %ctaid.x;
	mov.u32 	%r4, %ntid.x;
	mov.u32 	%r5, %tid.x;
	mad.lo.s32 	%r1, %r3, %r4, %r5;
	setp.ge.s32 	%p1, %r1, %r2;
	@%p1 bra 	$L__BB0_2;
	cvta.to.global.u64 	%rd4, %rd1;
	cvta.to.global.u64 	%rd5, %rd2;
	cvta.to.global.u64 	%rd6, %rd3;
	mul.wide.s32 	%rd7, %r1, 4;
	add.s64 	%rd8, %rd4, %rd7;
	ld.global.f32 	%f1, [%rd8];
	add.s64 	%rd9, %rd5, %rd7;
	ld.global.f32 	%f2, [%rd9];
	add.f32 	%f3, %f1, %f2;
	add.s64 	%rd10, %rd6, %rd7;
	st.global.f32 	[%rd10], %f3;
$L__BB0_2:
	ret;

}
	// .globl	_Z20add_kernel_optimizedPKfS0_Pfi
.visible .entry _Z20add_kernel_optimizedPKfS0_Pfi(
	.param .u64 .ptr .align 1 _Z20add_kernel_optimizedPKfS0_Pfi_param_0,
	.param .u64 .ptr .align 1 _Z20add_kernel_optimizedPKfS0_Pfi_param_1,
	.param .u64 .ptr .align 1 _Z20add_kernel_optimizedPKfS0_Pfi_param_2,
	.param .u32 _Z20add_kernel_optimizedPKfS0_Pfi_param_3
)
{
	.reg .pred 	%p<2>;
	.reg .b32 	%r<6>;
	.reg .b32 	%f<4>;
	.reg .b64 	%rd<11>;

	ld.param.u64 	%rd1, [_Z20add_kernel_optimizedPKfS0_Pfi_param_0];
	ld.param.u64 	%rd2, [_Z20add_kernel_optimizedPKfS0_Pfi_param_1];
	ld.param.u64 	%rd3, [_Z20add_kernel_optimizedPKfS0_Pfi_param_2];
	ld.param.u32 	%r2, [_Z20add_kernel_optimizedPKfS0_Pfi_param_3];
	mov.u32 	%r3, %ctaid.x;
	mov.u32 	%r4, %ntid.x;
	mov.u32 	%r5, %tid.x;
	mad.lo.s32 	%r1, %r3, %r4, %r5;
	setp.ge.s32 	%p1, %r1, %r2;
	@%p1 bra 	$L__BB1_2;
	cvta.to.global.u64 	%rd4, %rd1;
	cvta.to.global.u64 	%rd5, %rd2;
	cvta.to.global.u64 	%rd6, %rd3;
	mul.wide.s32 	%rd7, %r1, 4;
	add.s64 	%rd8, %rd4, %rd7;
	ld.global.nc.f32 	%f1, [%rd8];
	add.s64 	%rd9, %rd5, %rd7;
	ld.global.nc.f32 	%f2, [%rd9];
	add.f32 	%f3, %f1, %f2;
	add.s64 	%rd10, %rd6, %rd7;
	st.global.f32 	[%rd10], %f3;
$L__BB1_2:
	ret;

}
	// .globl	_Z17add_kernel_sharedPKfS0_Pfi
.visible .entry _Z17add_kernel_sharedPKfS0_Pfi(
	.param .u64 .ptr .align 1 _Z17add_kernel_sharedPKfS0_Pfi_param_0,
	.param .u64 .ptr .align 1 _Z17add_kernel_sharedPKfS0_Pfi_param_1,
	.param .u64 .ptr .align 1 _Z17add_kernel_sharedPKfS0_Pfi_param_2,
	.param .u32 _Z17add_kernel_sharedPKfS0_Pfi_param_3
)
{
	.reg .pred 	%p<3>;
	.reg .b32 	%r<11>;
	.reg .b32 	%f<6>;
	.reg .b64 	%rd<12>;
	// demoted variable
	.shared .align 4 .b8 _ZZ17add_kernel_sharedPKfS0_PfiE8shared_a[1024];
	// demoted variable
	.shared .align 4 .b8 _ZZ17add_kernel_sharedPKfS0_PfiE8shared_b[1024];
	ld.param.u64 	%rd1, [_Z17add_kernel_sharedPKfS0_Pfi_param_0];
	ld.param.u64 	%rd2, [_Z17add_kernel_sharedPKfS0_Pfi_param_1];
	ld.param.u64 	%rd3, [_Z17add_kernel_sharedPKfS0_Pfi_param_2];
	ld.param.u32 	%r4, [_Z17add_kernel_sharedPKfS0_Pfi_param_3];
	mov.u32 	%r5, %ctaid.x;
	mov.u32 	%r6, %ntid.x;
	mov.u32 	%r7, %tid.x;
	mad.lo.s32 	%r1, %r5, %r6, %r7;
	setp.ge.s32 	%p1, %r1, %r4;
	shl.b32 	%r8, %r7, 2;
	mov.u32 	%r9, _ZZ17add_kernel_sharedPKfS0_PfiE8shared_a;
	add.s32 	%r2, %r9, %r8;
	mov.u32 	%r10, _ZZ17add_kernel_sharedPKfS0_PfiE8shared_b;
	add.s32 	%r3, %r10, %r8;
	@%p1 bra 	$L__BB2_2;
	cvta.to.global.u64 	%rd4, %rd1;
	cvta.to.global.u64 	%rd5, %rd2;
	mul.wide.s32 	%rd6, %r1, 4;
	add.s64 	%rd7, %rd4, %rd6;
	ld.global.nc.f32 	%f1, [%rd7];
	st.shared.f32 	[%r2], %f1;
	add.s64 	%rd8, %rd5, %rd6;
	ld.global.nc.f32 	%f2, [%rd8];
	st.shared.f32 	[%r3], %f2;
$L__BB2_2:
	setp.ge.s32 	%p2, %r1, %r4;
	bar.sync 	0;
	@%p2 bra 	$L__BB2_4;
	ld.shared.f32 	%f3, [%r2];
	ld.shared.f32 	%f4, [%r3];
	add.f32 	%f5, %f3, %f4;
	cvta.to.global.u64 	%rd9, %rd3;
	mul.wide.s32 	%rd10, %r1, 4;
	add.s64 	%rd11, %rd9, %rd10;
	st.global.f32 	[%rd11], %f5;
$L__BB2_4:
	ret;

}


// ===== COMPILED SASS (sm_100) =====

	.target	sm_100

	.elftype	@"ET_EXEC"


//--------------------- .note.nv.tkinfo           --------------------------
	.section	.note.nv.tkinfo,"",@"SHT_NOTE"
	.sectionflags	@"SHF_NOTE_NV_TKINFO"
	.tkinfo
        /*0018*/ 	.word	0x00000002
        /*0030*/ 	.string	""
        /*0030*/ 	.string	"ptxas"
        /*0030*/ 	.string	"Cuda compilation tools, release 13.0, V13.0.88"
        /*0030*/ 	.string	"Build cuda_13.0.r13.0/compiler.36424714_0"
        /*0030*/ 	.string	"-arch sm_100 -m 64 "



//--------------------- .note.nv.cuinfo           --------------------------
	.section	.note.nv.cuinfo,"",@"SHT_NOTE"
	.sectionflags	@"SHF_NOTE_NV_CUINFO"
        /*0018*/ 	.short	0x0002
        /*001a*/ 	.short	0x0064
        /*001c*/ 	.short	0x0082
	.zero		2


//--------------------- .nv.info                  --------------------------
	.section	.nv.info,"",@"SHT_CUDA_INFO"
	.align	4


	//----- nvinfo : EIATTR_REGCOUNT
	.align		4
        /*0000*/ 	.byte	0x04, 0x2f
        /*0002*/ 	.short	(.L_1 - .L_0)
	.align		4
.L_0:
        /*0004*/ 	.word	index@(_Z10add_kernelPKfS0_Pfi)
        /*0008*/ 	.word	0x0000000c


	//----- nvinfo : EIATTR_FRAME_SIZE
	.align		4
.L_1:
        /*000c*/ 	.byte	0x04, 0x11
        /*000e*/ 	.short	(.L_3 - .L_2)
	.align		4
.L_2:
        /*0010*/ 	.word	index@(_Z10add_kernelPKfS0_Pfi)
        /*0014*/ 	.word	0x00000000


	//----- nvinfo : EIATTR_REGCOUNT
	.align		4
.L_3:
        /*0018*/ 	.byte	0x04, 0x2f
        /*001a*/ 	.short	(.L_5 - .L_4)
	.align		4
.L_4:
        /*001c*/ 	.word	index@(_Z20add_kernel_optimizedPKfS0_Pfi)
        /*0020*/ 	.word	0x0000000c


	//----- nvinfo : EIATTR_FRAME_SIZE
	.align		4
.L_5:
        /*0024*/ 	.byte	0x04, 0x11
        /*0026*/ 	.short	(.L_7 - .L_6)
	.align		4
.L_6:
        /*0028*/ 	.word	index@(_Z20add_kernel_optimizedPKfS0_Pfi)
        /*002c*/ 	.word	0x00000000


	//----- nvinfo : EIATTR_REGCOUNT
	.align		4
.L_7:
        /*0030*/ 	.byte	0x04, 0x2f
        /*0032*/ 	.short	(.L_9 - .L_8)
	.align		4
.L_8:
        /*0034*/ 	.word	index@(_Z17add_kernel_sharedPKfS0_Pfi)
        /*0038*/ 	.word	0x0000000a


	//----- nvinfo : EIATTR_FRAME_SIZE
	.align		4
.L_9:
        /*003c*/ 	.byte	0x04, 0x11
        /*003e*/ 	.short	(.L_11 - .L_10)
	.align		4
.L_10:
        /*0040*/ 	.word	index@(_Z17add_kernel_sharedPKfS0_Pfi)
        /*0044*/ 	.word	0x00000000


	//----- nvinfo : EIATTR_MIN_STACK_SIZE
	.align		4
.L_11:
        /*0048*/ 	.byte	0x04, 0x12
        /*004a*/ 	.short	(.L_13 - .L_12)
	.align		4
.L_12:
        /*004c*/ 	.word	index@(_Z17add_kernel_sharedPKfS0_Pfi)
        /*0050*/ 	.word	0x00000000


	//----- nvinfo : EIATTR_MIN_STACK_SIZE
	.align		4
.L_13:
        /*0054*/ 	.byte	0x04, 0x12
        /*0056*/ 	.short	(.L_15 - .L_14)
	.align		4
.L_14:
        /*0058*/ 	.word	index@(_Z20add_kernel_optimizedPKfS0_Pfi)
        /*005c*/ 	.word	0x00000000


	//----- nvinfo : EIATTR_MIN_STACK_SIZE
	.align		4
.L_15:
        /*0060*/ 	.byte	0x04, 0x12
        /*0062*/ 	.short	(.L_17 - .L_16)
	.align		4
.L_16:
        /*0064*/ 	.word	index@(_Z10add_kernelPKfS0_Pfi)
        /*0068*/ 	.word	0x00000000
.L_17:


//--------------------- .nv.compat                --------------------------
	.section	.nv.compat,"",@"SHT_CUDA_COMPAT_INFO"
	.align	4
        /*0000*/ 	.byte	0x02, 0x09, 0x00, 0x00, 0x02, 0x02, 0x01, 0x00, 0x02, 0x05, 0x05, 0x00, 0x03, 0x07, 0x01, 0x01
        /*0010*/ 	.byte	0x02, 0x03, 0x00, 0x00, 0x02, 0x06, 0x01, 0x00, 0x04, 0x0b, 0x08, 0x00, 0x09, 0x00, 0x00, 0x00
        /*0020*/ 	.byte	0x00, 0x00, 0x00, 0x00


//--------------------- .nv.info._Z17add_kernel_sharedPKfS0_Pfi --------------------------
	.section	.nv.info._Z17add_kernel_sharedPKfS0_Pfi,"",@"SHT_CUDA_INFO"
	.sectionflags	@""
	.align	4


	//----- nvinfo : EIATTR_CUDA_API_VERSION
	.align		4
        /*0000*/ 	.byte	0x04, 0x37
        /*0002*/ 	.short	(.L_19 - .L_18)
.L_18:
        /*0004*/ 	.word	0x00000082


	//----- nvinfo : EIATTR_KPARAM_INFO
	.align		4
.L_19:
        /*0008*/ 	.byte	0x04, 0x17
        /*000a*/ 	.short	(.L_21 - .L_20)
.L_20:
        /*000c*/ 	.word	0x00000000
        /*0010*/ 	.short	0x0003
        /*0012*/ 	.short	0x0018
        /*0014*/ 	.byte	0x00, 0xf0, 0x11, 0x00


	//----- nvinfo : EIATTR_KPARAM_INFO
	.align		4
.L_21:
        /*0018*/ 	.byte	0x04, 0x17
        /*001a*/ 	.short	(.L_23 - .L_22)
.L_22:
        /*001c*/ 	.word	0x00000000
        /*0020*/ 	.short	0x0002
        /*0022*/ 	.short	0x0010
        /*0024*/ 	.byte	0x00, 0xf5, 0x21, 0x00


	//----- nvinfo : EIATTR_KPARAM_INFO
	.align		4
.L_23:
        /*0028*/ 	.byte	0x04, 0x17
        /*002a*/ 	.short	(.L_25 - .L_24)
.L_24:
        /*002c*/ 	.word	0x00000000
        /*0030*/ 	.short	0x0001
        /*0032*/ 	.short	0x0008
        /*0034*/ 	.byte	0x00, 0xf5, 0x21, 0x00


	//----- nvinfo : EIATTR_KPARAM_INFO
	.align		4
.L_25:
        /*0038*/ 	.byte	0x04, 0x17
        /*003a*/ 	.short	(.L_27 - .L_26)
.L_26:
        /*003c*/ 	.word	0x00000000
        /*0040*/ 	.short	0x0000
        /*0042*/ 	.short	0x0000
        /*0044*/ 	.byte	0x00, 0xf5, 0x21, 0x00


	//----- nvinfo : EIATTR_SPARSE_MMA_MASK
	.align		4
.L_27:
        /*0048*/ 	.byte	0x03, 0x50
        /*004a*/ 	.short	0x0000


	//----- nvinfo : EIATTR_MAXREG_COUNT
	.align		4
        /*004c*/ 	.byte	0x03, 0x1b
        /*004e*/ 	.short	0x00ff


	//----- nvinfo : EIATTR_NUM_BARRIERS
	.align		4
        /*0050*/ 	.byte	0x02, 0x4c
        /*0052*/ 	.byte	0x01
	.zero		1


	//----- nvinfo : EIATTR_MERCURY_ISA_VERSION
	.align		4
        /*0054*/ 	.byte	0x03, 0x5f
        /*0056*/ 	.short	0x0101


	//----- nvinfo : EIATTR_VRC_CTA_INIT_COUNT
	.align		4
        /*0058*/ 	.byte	0x02, 0x4a
	.zero		1
	.zero		1


	//----- nvinfo : EIATTR_EXIT_INSTR_OFFSETS
	.align		4
        /*005c*/ 	.byte	0x04, 0x1c
        /*005e*/ 	.short	(.L_29 - .L_28)


	//   ....[0]....
.L_28:
        /*0060*/ 	.word	0x00000180


	//   ....[1]....
        /*0064*/ 	.word	0x000001f0


	//----- nvinfo : EIATTR_CBANK_PARAM_SIZE
	.align		4
.L_29:
        /*0068*/ 	.byte	0x03, 0x19
        /*006a*/ 	.short	0x001c


	//----- nvinfo : EIATTR_PARAM_CBANK
	.align		4
        /*006c*/ 	.byte	0x04, 0x0a
        /*006e*/ 	.short	(.L_31 - .L_30)
	.align		4
.L_30:
        /*0070*/ 	.word	index@(.nv.constant0._Z17add_kernel_sharedPKfS0_Pfi)
        /*0074*/ 	.short	0x0380
        /*0076*/ 	.short	0x001c


	//----- nvinfo : EIATTR_SW_WAR
	.align		4
.L_31:
        /*0078*/ 	.byte	0x04, 0x36
        /*007a*/ 	.short	(.L_33 - .L_32)
.L_32:
        /*007c*/ 	.word	0x00000008
.L_33:


//--------------------- .nv.info._Z20add_kernel_optimizedPKfS0_Pfi --------------------------
	.section	.nv.info._Z20add_kernel_optimizedPKfS0_Pfi,"",@"SHT_CUDA_INFO"
	.sectionflags	@""
	.align	4


	//----- nvinfo : EIATTR_CUDA_API_VERSION
	.align		4
        /*0000*/ 	.byte	0x04, 0x37
        /*0002*/ 	.short	(.L_35 - .L_34)
.L_34:
        /*0004*/ 	.word	0x00000082


	//----- nvinfo : EIATTR_KPARAM_INFO
	.align		4
.L_35:
        /*0008*/ 	.byte	0x04, 0x17
        /*000a*/ 	.short	(.L_37 - .L_36)
.L_36:
        /*000c*/ 	.word	0x00000000
        /*0010*/ 	.short	0x0003
        /*0012*/ 	.short	0x0018
        /*0014*/ 	.byte	0x00, 0xf0, 0x11, 0x00


	//----- nvinfo : EIATTR_KPARAM_INFO
	.align		4
.L_37:
        /*0018*/ 	.byte	0x04, 0x17
        /*001a*/ 	.short	(.L_39 - .L_38)
.L_38:
        /*001c*/ 	.word	0x00000000
        /*0020*/ 	.short	0x0002
        /*0022*/ 	.short	0x0010
        /*0024*/ 	.byte	0x00, 0xf5, 0x21, 0x00


	//----- nvinfo : EIATTR_KPARAM_INFO
	.align		4
.L_39:
        /*0028*/ 	.byte	0x04, 0x17
        /*002a*/ 	.short	(.L_41 - .L_40)
.L_40:
        /*002c*/ 	.word	0x00000000
        /*0030*/ 	.short	0x0001
        /*0032*/ 	.short	0x0008
        /*0034*/ 	.byte	0x00, 0xf5, 0x21, 0x00


	//----- nvinfo : EIATTR_KPARAM_INFO
	.align		4
.L_41:
        /*0038*/ 	.byte	0x04, 0x17
        /*003a*/ 	.short	(.L_43 - .L_42)
.L_42:
        /*003c*/ 	.word	0x00000000
        /*0040*/ 	.short	0x0000
        /*0042*/ 	.short	0x0000
        /*0044*/ 	.byte	0x00, 0xf5, 0x21, 0x00


	//----- nvinfo : EIATTR_SPARSE_MMA_MASK
	.align		4
.L_43:
        /*0048*/ 	.byte	0x03, 0x50
        /*004a*/ 	.short	0x0000


	//----- nvinfo : EIATTR_MAXREG_COUNT
	.align		4
        /*004c*/ 	.byte	0x03, 0x1b
        /*004e*/ 	.short	0x00ff


	//----- nvinfo : EIATTR_MERCURY_ISA_VERSION
	.align		4
        /*0050*/ 	.byte	0x03, 0x5f
        /*0052*/ 	.short	0x0101


	//----- nvinfo : EIATTR_VRC_CTA_INIT_COUNT
	.align		4
        /*0054*/ 	.byte	0x02, 0x4a
	.zero		1
	.zero		1


	//----- nvinfo : EIATTR_EXIT_INSTR_OFFSETS
	.align		4
        /*0058*/ 	.byte	0x04, 0x1c
        /*005a*/ 	.short	(.L_45 - .L_44)


	//   ....[0]....
.L_44:
        /*005c*/ 	.word	0x00000070


	//   ....[1]....
        /*0060*/ 	.word	0x00000130


	//----- nvinfo : EIATTR_CBANK_PARAM_SIZE
	.align		4
.L_45:
        /*0064*/ 	.byte	0x03, 0x19
        /*0066*/ 	.short	0x001c


	//----- nvinfo : EIATTR_PARAM_CBANK
	.align		4
        /*0068*/ 	.byte	0x04, 0x0a
        /*006a*/ 	.short	(.L_47 - .L_46)
	.align		4
.L_46:
        /*006c*/ 	.word	index@(.nv.constant0._Z20add_kernel_optimizedPKfS0_Pfi)
        /*0070*/ 	.short	0x0380
        /*0072*/ 	.short	0x001c


	//----- nvinfo : EIATTR_SW_WAR
	.align		4
.L_47:
        /*0074*/ 	.byte	0x04, 0x36
        /*0076*/ 	.short	(.L_49 - .L_48)
.L_48:
        /*0078*/ 	.word	0x00000008
.L_49:


//--------------------- .nv.info._Z10add_kernelPKfS0_Pfi --------------------------
	.section	.nv.info._Z10add_kernelPKfS0_Pfi,"",@"SHT_CUDA_INFO"
	.sectionflags	@""
	.align	4


	//----- nvinfo : EIATTR_CUDA_API_VERSION
	.align		4
        /*0000*/ 	.byte	0x04, 0x37
        /*0002*/ 	.short	(.L_51 - .L_50)
.L_50:
        /*0004*/ 	.word	0x00000082


	//----- nvinfo : EIATTR_KPARAM_INFO
	.align		4
.L_51:
        /*0008*/ 	.byte	0x04, 0x17
        /*000a*/ 	.short	(.L_53 - .L_52)
.L_52:
        /*000c*/ 	.word	0x00000000
        /*0010*/ 	.short	0x0003
        /*0012*/ 	.short	0x0018
        /*0014*/ 	.byte	0x00, 0xf0, 0x11, 0x00


	//----- nvinfo : EIATTR_KPARAM_INFO
	.align		4
.L_53:
        /*0018*/ 	.byte	0x04, 0x17
        /*001a*/ 	.short	(.L_55 - .L_54)
.L_54:
        /*001c*/ 	.word	0x00000000
        /*0020*/ 	.short	0x0002
        /*0022*/ 	.short	0x0010
        /*0024*/ 	.byte	0x00, 0xf5, 0x21, 0x00


	//----- nvinfo : EIATTR_KPARAM_INFO
	.align		4
.L_55:
        /*0028*/ 	.byte	0x04, 0x17
        /*002a*/ 	.short	(.L_57 - .L_56)
.L_56:
        /*002c*/ 	.word	0x00000000
        /*0030*/ 	.short	0x0001
        /*0032*/ 	.short	0x0008
        /*0034*/ 	.byte	0x00, 0xf5, 0x21, 0x00


	//----- nvinfo : EIATTR_KPARAM_INFO
	.align		4
.L_57:
        /*0038*/ 	.byte	0x04, 0x17
        /*003a*/ 	.short	(.L_59 - .L_58)
.L_58:
        /*003c*/ 	.word	0x00000000
        /*0040*/ 	.short	0x0000
        /*0042*/ 	.short	0x0000
        /*0044*/ 	.byte	0x00, 0xf5, 0x21, 0x00


	//----- nvinfo : EIATTR_SPARSE_MMA_MASK
	.align		4
.L_59:
        /*0048*/ 	.byte	0x03, 0x50
        /*004a*/ 	.short	0x0000


	//----- nvinfo : EIATTR_MAXREG_COUNT
	.align		4
        /*004c*/ 	.byte	0x03, 0x1b
        /*004e*/ 	.short	0x00ff


	//----- nvinfo : EIATTR_MERCURY_ISA_VERSION
	.align		4
        /*0050*/ 	.byte	0x03, 0x5f
        /*0052*/ 	.short	0x0101


	//----- nvinfo : EIATTR_VRC_CTA_INIT_COUNT
	.align		4
        /*0054*/ 	.byte	0x02, 0x4a
	.zero		1
	.zero		1


	//----- nvinfo : EIATTR_EXIT_INSTR_OFFSETS
	.align		4
        /*0058*/ 	.byte	0x04, 0x1c
        /*005a*/ 	.short	(.L_61 - .L_60)


	//   ....[0]....
.L_60:
        /*005c*/ 	.word	0x00000070


	//   ....[1]....
        /*0060*/ 	.word	0x00000130


	//----- nvinfo : EIATTR_CBANK_PARAM_SIZE
	.align		4
.L_61:
        /*0064*/ 	.byte	0x03, 0x19
        /*0066*/ 	.short	0x001c


	//----- nvinfo : EIATTR_PARAM_CBANK
	.align		4
        /*0068*/ 	.byte	0x04, 0x0a
        /*006a*/ 	.short	(.L_63 - .L_62)
	.align		4
.L_62:
        /*006c*/ 	.word	index@(.nv.constant0._Z10add_kernelPKfS0_Pfi)
        /*0070*/ 	.short	0x0380
        /*0072*/ 	.short	0x001c


	//----- nvinfo : EIATTR_SW_WAR
	.align		4
.L_63:
        /*0074*/ 	.byte	0x04, 0x36
        /*0076*/ 	.short	(.L_65 - .L_64)
.L_64:
        /*0078*/ 	.word	0x00000008
.L_65:


//--------------------- .nv.callgraph             --------------------------
	.section	.nv.callgraph,"",@"SHT_CUDA_CALLGRAPH"
	.align	4
	.sectionentsize	8
	.align		4
        /*0000*/ 	.word	0x00000000
	.align		4
        /*0004*/ 	.word	0xffffffff
	.align		4
        /*0008*/ 	.word	0x00000000
	.align		4
        /*000c*/ 	.word	0xfffffffe
	.align		4
        /*0010*/ 	.word	0x00000000
	.align		4
        /*0014*/ 	.word	0xfffffffd
	.align		4
        /*0018*/ 	.word	0x00000000
	.align		4
        /*001c*/ 	.word	0xfffffffc


//--------------------- .text._Z17add_kernel_sharedPKfS0_Pfi --------------------------
	.section	.text._Z17add_kernel_sharedPKfS0_Pfi,"ax",@progbits
	.align	128
        .global         _Z17add_kernel_sharedPKfS0_Pfi
        .type           _Z17add_kernel_sharedPKfS0_Pfi,@function
        .size           _Z17add_kernel_sharedPKfS0_Pfi,(.L_x_3 - _Z17add_kernel_sharedPKfS0_Pfi)
        .other          _Z17add_kernel_sharedPKfS0_Pfi,@"STO_CUDA_ENTRY STV_DEFAULT"
_Z17add_kernel_sharedPKfS0_Pfi:
.text._Z17add_kernel_sharedPKfS0_Pfi:
[----:B------:R-:W-:Y:S01]  /*0000*/  LDC R1, c[0x0][0x37c] ;  /* 0x0000df00ff017b82 */ /* 0x000fe20000000800 */
[----:B------:R-:W0:Y:S07]  /*0010*/  S2R R6, SR_TID.X ;  /* 0x0000000000067919 */ /* 0x000e2e0000002100 */
[----:B------:R-:W0:Y:S01]  /*0020*/  S2UR UR4, SR_CTAID.X ;  /* 0x00000000000479c3 */ /* 0x000e220000002500 */
[----:B------:R-:W1:Y:S01]  /*0030*/  LDCU UR5, c[0x0][0x398] ;  /* 0x00007300ff0577ac */ /* 0x000e620008000800 */
[----:B------:R-:W2:Y:S06]  /*0040*/  LDCU.64 UR8, c[0x0][0x358] ;  /* 0x00006b00ff0877ac */ /* 0x000eac0008000a00 */
[----:B------:R-:W0:Y:S08]  /*0050*/  LDC R7, c[0x0][0x360] ;  /* 0x0000d800ff077b82 */ /* 0x000e300000000800 */
[----:B------:R-:W3:Y:S08]  /*0060*/  LDC.64 R2, c[0x0][0x380] ;  /* 0x0000e000ff027b82 */ /* 0x000ef00000000a00 */
[----:B------:R-:W4:Y:S01]  /*0070*/  LDC.64 R4, c[0x0][0x388] ;  /* 0x0000e200ff047b82 */ /* 0x000f220000000a00 */
[----:B0-----:R-:W-:-:S05]  /*0080*/  IMAD R7, R7, UR4, R6 ;  /* 0x0000000407077c24 */ /* 0x001fca000f8e0206 */
[----:B-1----:R-:W-:-:S13]  /*0090*/  ISETP.GE.AND P0, PT, R7, UR5, PT ;  /* 0x0000000507007c0c */ /* 0x002fda000bf06270 */
[----:B---3--:R-:W-:-:S04]  /*00a0*/  @!P0 IMAD.WIDE R2, R7, 0x4, R2 ;  /* 0x0000000407028825 */ /* 0x008fc800078e0202 */
[----:B----4-:R-:W-:Y:S02]  /*00b0*/  @!P0 IMAD.WIDE R4, R7, 0x4, R4 ;  /* 0x0000000407048825 */ /* 0x010fe400078e0204 */
[----:B--2---:R-:W2:Y:S04]  /*00c0*/  @!P0 LDG.E.CONSTANT R3, desc[UR8][R2.64] ;  /* 0x0000000802038981 */ /* 0x004ea8000c1e9900 */
[----:B------:R-:W3:Y:S01]  /*00d0*/  @!P0 LDG.E.CONSTANT R5, desc[UR8][R4.64] ;  /* 0x0000000804058981 */ /* 0x000ee2000c1e9900 */
[----:B------:R-:W0:Y:S01]  /*00e0*/  S2UR UR6, SR_CgaCtaId ;  /* 0x00000000000679c3 */ /* 0x000e220000008800 */
[----:B------:R-:W-:Y:S02]  /*00f0*/  UMOV UR4, 0x400 ;  /* 0x0000040000047882 */ /* 0x000fe40000000000 */
[----:B------:R-:W-:-:S02]  /*0100*/  UIADD3 UR5, UPT, UPT, UR4, 0x400, URZ ;  /* 0x0000040004057890 */ /* 0x000fc4000fffe0ff */
[----:B0-----:R-:W-:Y:S02]  /*0110*/  ULEA UR4, UR6, UR4, 0x18 ;  /* 0x0000000406047291 */ /* 0x001fe4000f8ec0ff */
[----:B------:R-:W-:-:S04]  /*0120*/  ULEA UR5, UR6, UR5, 0x18 ;  /* 0x0000000506057291 */ /* 0x000fc8000f8ec0ff */
[C---:B------:R-:W-:Y:S02]  /*0130*/  LEA R0, R6.reuse, UR4, 0x2 ;  /* 0x0000000406007c11 */ /* 0x040fe4000f8e10ff */
[----:B------:R-:W-:-:S03]  /*0140*/  LEA R6, R6, UR5, 0x2 ;  /* 0x0000000506067c11 */ /* 0x000fc6000f8e10ff */
[----:B--2---:R0:W-:Y:S04]  /*0150*/  @!P0 STS [R0], R3 ;  /* 0x0000000300008388 */ /* 0x0041e80000000800 */
[----:B---3--:R0:W-:Y:S01]  /*0160*/  @!P0 STS [R6], R5 ;  /* 0x0000000506008388 */ /* 0x0081e20000000800 */
[----:B------:R-:W-:Y:S06]  /*0170*/  BAR.SYNC.DEFER_BLOCKING 0x0 ;  /* 0x0000000000007b1d */ /* 0x000fec0000010000 */
[----:B------:R-:W-:Y:S05]  /*0180*/  @P0 EXIT ;  /* 0x000000000000094d */ /* 0x000fea0003800000 */
[----:B0-----:R-:W-:Y:S01]  /*0190*/  LDS R0, [R0] ;  /* 0x0000000000007984 */ /* 0x001fe20000000800 */
[----:B------:R-:W0:Y:S03]  /*01a0*/  LDC.64 R2, c[0x0][0x390] ;  /* 0x0000e400ff027b82 */ /* 0x000e260000000a00 */
[----:B------:R-:W1:Y:S01]  /*01b0*/  LDS R5, [R6] ;  /* 0x0000000006057984 */ /* 0x000e620000000800 */
[----:B0-----:R-:W-:-:S04]  /*01c0*/  IMAD.WIDE R2, R7, 0x4, R2 ;  /* 0x0000000407027825 */ /* 0x001fc800078e0202 */
[----:B-1----:R-:W-:-:S05]  /*01d0*/  FADD R5, R0, R5 ;  /* 0x0000000500057221 */ /* 0x002fca0000000000 */
[----:B------:R-:W-:Y:S01]  /*01e0*/  STG.E desc[UR8][R2.64], R5 ;  /* 0x0000000502007986 */ /* 0x000fe2000c101908 */
[----:B------:R-:W-:Y:S05]  /*01f0*/  EXIT ;  /* 0x000000000000794d */ /* 0x000fea0003800000 */
.L_x_0:
[----:B------:R-:W-:-:S00]  /*0200*/  BRA `(.L_x_0) ;  /* 0xfffffffc00fc7947 */ /* 0x000fc0000383ffff */
[----:B------:R-:W-:-:S00]  /*0210*/  NOP ;  /* 0x0000000000007918 */ /* 0x000fc00000000000 */
        /* <DEDUP_REMOVED lines=14> */
.L_x_3:


//--------------------- .text._Z20add_kernel_optimizedPKfS0_Pfi --------------------------
	.section	.text._Z20add_kernel_optimizedPKfS0_Pfi,"ax",@progbits
	.align	128
        .global         _Z20add_kernel_optimizedPKfS0_Pfi
        .type           _Z20add_kernel_optimizedPKfS0_Pfi,@function
        .size           _Z20add_kernel_optimizedPKfS0_Pfi,(.L_x_4 - _Z20add_kernel_optimizedPKfS0_Pfi)
        .other          _Z20add_kernel_optimizedPKfS0_Pfi,@"STO_CUDA_ENTRY STV_DEFAULT"
_Z20add_kernel_optimizedPKfS0_Pfi:
.text._Z20add_kernel_optimizedPKfS0_Pfi:
[----:B------:R-:W-:Y:S01]  /*0000*/  LDC R1, c[0x0][0x37c] ;  /* 0x0000df00ff017b82 */ /* 0x000fe20000000800 */
[----:B------:R-:W0:Y:S07]  /*0010*/  S2R R0, SR_TID.X ;  /* 0x0000000000007919 */ /* 0x000e2e0000002100 */
[----:B------:R-:W0:Y:S01]  /*0020*/  S2UR UR4, SR_CTAID.X ;  /* 0x00000000000479c3 */ /* 0x000e220000002500 */
[----:B------:R-:W1:Y:S07]  /*0030*/  LDCU UR5, c[0x0][0x398] ;  /* 0x00007300ff0577ac */ /* 0x000e6e0008000800 */
[----:B------:R-:W0:Y:S02]  /*0040*/  LDC R9, c[0x0][0x360] ;  /* 0x0000d800ff097b82 */ /* 0x000e240000000800 */
[----:B0-----:R-:W-:-:S05]  /*0050*/  IMAD R9, R9, UR4, R0 ;  /* 0x0000000409097c24 */ /* 0x001fca000f8e0200 */
[----:B-1----:R-:W-:-:S13]  /*0060*/  ISETP.GE.AND P0, PT, R9, UR5, PT ;  /* 0x0000000509007c0c */ /* 0x002fda000bf06270 */
[----:B------:R-:W-:Y:S05]  /*0070*/  @P0 EXIT ;  /* 0x000000000000094d */ /* 0x000fea0003800000 */
[----:B------:R-:W0:Y:S01]  /*0080*/  LDC.64 R2, c[0x0][0x380] ;  /* 0x0000e000ff027b82 */ /* 0x000e220000000a00 */
[----:B------:R-:W1:Y:S07]  /*0090*/  LDCU.64 UR4, c[0x0][0x358] ;  /* 0x00006b00ff0477ac */ /* 0x000e6e0008000a00 */
[----:B------:R-:W2:Y:S08]  /*00a0*/  LDC.64 R4, c[0x0][0x388] ;  /* 0x0000e200ff047b82 */ /* 0x000eb00000000a00 */
[----:B------:R-:W3:Y:S01]  /*00b0*/  LDC.64 R6, c[0x0][0x390] ;  /* 0x0000e400ff067b82 */ /* 0x000ee20000000a00 */
[----:B0-----:R-:W-:-:S06]  /*00c0*/  IMAD.WIDE R2, R9, 0x4, R2 ;  /* 0x0000000409027825 */ /* 0x001fcc00078e0202 */
[----:B-1----:R-:W4:Y:S01]  /*00d0*/  LDG.E.CONSTANT R2, desc[UR4][R2.64] ;  /* 0x0000000402027981 */ /* 0x002f22000c1e9900 */
[----:B--2---:R-:W-:-:S06]  /*00e0*/  IMAD.WIDE R4, R9, 0x4, R4 ;  /* 0x0000000409047825 */ /* 0x004fcc00078e0204 */
[----:B------:R-:W4:Y:S01]  /*00f0*/  LDG.E.CONSTANT R5, desc[UR4][R4.64] ;  /* 0x0000000404057981 */ /* 0x000f22000c1e9900 */
[----:B---3--:R-:W-:-:S04]  /*0100*/  IMAD.WIDE R6, R9, 0x4, R6 ;  /* 0x0000000409067825 */ /* 0x008fc800078e0206 */
[----:B----4-:R-:W-:-:S05]  /*0110*/  FADD R9, R2, R5 ;  /* 0x0000000502097221 */ /* 0x010fca0000000000 */
[----:B------:R-:W-:Y:S01]  /*0120*/  STG.E desc[UR4][R6.64], R9 ;  /* 0x0000000906007986 */ /* 0x000fe2000c101904 */
[----:B------:R-:W-:Y:S05]  /*0130*/  EXIT ;  /* 0x000000000000794d */ /* 0x000fea0003800000 */
.L_x_1:
        /* <DEDUP_REMOVED lines=12> */
.L_x_4:


//--------------------- .text._Z10add_kernelPKfS0_Pfi --------------------------
	.section	.text._Z10add_kernelPKfS0_Pfi,"ax",@progbits
	.align	128
        .global         _Z10add_kernelPKfS0_Pfi
        .type           _Z10add_kernelPKfS0_Pfi,@function
        .size           _Z10add_kernelPKfS0_Pfi,(.L_x_5 - _Z10add_kernelPKfS0_Pfi)
        .other          _Z10add_kernelPKfS0_Pfi,@"STO_CUDA_ENTRY STV_DEFAULT"
_Z10add_kernelPKfS0_Pfi:
.text._Z10add_kernelPKfS0_Pfi:
        /* <DEDUP_REMOVED lines=13> */
[----:B-1----:R-:W4:Y:S01]  /*00d0*/  LDG.E R2, desc[UR4][R2.64] ;  /* 0x0000000402027981 */ /* 0x002f22000c1e1900 */
[----:B--2---:R-:W-:-:S06]  /*00e0*/  IMAD.WIDE R4, R9, 0x4, R4 ;  /* 0x0000000409047825 */ /* 0x004fcc00078e0204 */
[----:B------:R-:W4:Y:S01]  /*00f0*/  LDG.E R5, desc[UR4][R4.64] ;  /* 0x0000000404057981 */ /* 0x000f22000c1e1900 */
[----:B---3--:R-:W-:-:S04]  /*0100*/  IMAD.WIDE R6, R9, 0x4, R6 ;  /* 0x0000000409067825 */ /* 0x008fc800078e0206 */
[----:B----4-:R-:W-:-:S05]  /*0110*/  FADD R9, R2, R5 ;  /* 0x0000000502097221 */ /* 0x010fca0000000000 */
[----:B------:R-:W-:Y:S01]  /*0120*/  STG.E desc[UR4][R6.64], R9 ;  /* 0x0000000906007986 */ /* 0x000fe2000c101904 */
[----:B------:R-:W-:Y:S05]  /*0130*/  EXIT ;  /* 0x000000000000794d */ /* 0x000fea0003800000 */
.L_x_2:
        /* <DEDUP_REMOVED lines=12> */
.L_x_5:


//--------------------- .nv.shared._Z17add_kernel_sharedPKfS0_Pfi --------------------------
	.section	.nv.shared._Z17add_kernel_sharedPKfS0_Pfi,"aw",@nobits
	.sectionflags	@""
	.align	4
.nv.shared._Z17add_kernel_sharedPKfS0_Pfi:
	.zero		3072


//--------------------- .nv.shared.reserved.0     --------------------------
	.section	.nv.shared.reserved.0,"aw",@nobits
	.weak		__nv_reservedSMEM_offset_0_alias
	.size		__nv_reservedSMEM_offset_0_alias, 0, 64
	.other		__nv_reservedSMEM_offset_0_alias,@"STO_CUDA_RESERVED_SHARED STV_DEFAULT"
__nv_reservedSMEM_offset_0_alias:
	.zero		0
	.zero		64


//--------------------- .nv.constant0._Z17add_kernel_sharedPKfS0_Pfi --------------------------
	.section	.nv.constant0._Z17add_kernel_sharedPKfS0_Pfi,"a",@progbits
	.sectionflags	@""
	.align	4
.nv.constant0._Z17add_kernel_sharedPKfS0_Pfi:
	.zero		924


//--------------------- .nv.constant0._Z20add_kernel_optimizedPKfS0_Pfi --------------------------
	.section	.nv.constant0._Z20add_kernel_optimizedPKfS0_Pfi,"a",@progbits
	.sectionflags	@""
	.align	4
.nv.constant0._Z20add_kernel_optimizedPKfS0_Pfi:
	.zero		924


//--------------------- .nv.constant0._Z10add_kernelPKfS0_Pfi --------------------------
	.section	.nv.constant0._Z10add_kernelPKfS0_Pfi,"a",@progbits
	.sectionflags	@""
	.align	4
.nv.constant0._Z10add_kernelPKfS0_Pfi:
	.zero		924


//--------------------- SYMBOLS --------------------------

	.type		.nv.reservedSmem.offset0,@object
	.size		.nv.reservedSmem.offset0,0x4
	.type		.nv.reservedSmem.cap,@object
	.size		.nv.reservedSmem.cap,0x4
